//
// Generated by NVIDIA NVVM Compiler
//
// Compiler Build ID: CL-36424714
// Cuda compilation tools, release 13.0, V13.0.88
// Based on NVVM 20.0.0
//

.version 9.0
.target sm_100
.address_size 64

	// .globl	_Z9vectorSumPKiPyi
// _ZZ9vectorSumPKiPyiE10sharedData has been demoted

.visible .entry _Z9vectorSumPKiPyi(
	.param .u64 .ptr .align 1 _Z9vectorSumPKiPyi_param_0,
	.param .u64 .ptr .align 1 _Z9vectorSumPKiPyi_param_1,
	.param .u32 _Z9vectorSumPKiPyi_param_2
)
{
	.reg .pred 	%p<6>;
	.reg .b32 	%r<14>;
	.reg .b64 	%rd<16>;
	// demoted variable
	.shared .align 8 .b8 _ZZ9vectorSumPKiPyiE10sharedData[2048];
	ld.param.u64 	%rd3, [_Z9vectorSumPKiPyi_param_0];
	ld.param.u64 	%rd4, [_Z9vectorSumPKiPyi_param_1];
	ld.param.u32 	%r7, [_Z9vectorSumPKiPyi_param_2];
	mov.u32 	%r1, %tid.x;
	mov.u32 	%r8, %ctaid.x;
	mov.u32 	%r13, %ntid.x;
	mad.lo.s32 	%r3, %r8, %r13, %r1;
	setp.ge.s32 	%p1, %r3, %r7;
	mov.b64 	%rd15, 0;
	@%p1 bra 	$L__BB0_2;
	cvta.to.global.u64 	%rd6, %rd3;
	mul.wide.s32 	%rd7, %r3, 4;
	add.s64 	%rd8, %rd6, %rd7;
	ld.global.s32 	%rd15, [%rd8];
$L__BB0_2:
	shl.b32 	%r9, %r1, 3;
	mov.u32 	%r10, _ZZ9vectorSumPKiPyiE10sharedData;
	add.s32 	%r4, %r10, %r9;
	st.shared.u64 	[%r4], %rd15;
	bar.sync 	0;
	setp.lt.u32 	%p2, %r13, 2;
	@%p2 bra 	$L__BB0_6;
$L__BB0_3:
	shr.u32 	%r6, %r13, 1;
	setp.ge.u32 	%p3, %r1, %r6;
	@%p3 bra 	$L__BB0_5;
	shl.b32 	%r11, %r6, 3;
	add.s32 	%r12, %r4, %r11;
	ld.shared.u64 	%rd9, [%r12];
	ld.shared.u64 	%rd10, [%r4];
	add.s64 	%rd11, %rd10, %rd9;
	st.shared.u64 	[%r4], %rd11;
$L__BB0_5:
	bar.sync 	0;
	setp.gt.u32 	%p4, %r13, 3;
	mov.u32 	%r13, %r6;
	@%p4 bra 	$L__BB0_3;
$L__BB0_6:
	setp.ne.s32 	%p5, %r1, 0;
	@%p5 bra 	$L__BB0_8;
	ld.shared.u64 	%rd12, [_ZZ9vectorSumPKiPyiE10sharedData];
	cvta.to.global.u64 	%rd13, %rd4;
	atom.global.add.u64 	%rd14, [%rd13], %rd12;
$L__BB0_8:
	ret;

}


// ===== COMPILED SASS (sm_100) =====

	.target	sm_100

	.elftype	@"ET_EXEC"


//--------------------- .note.nv.tkinfo           --------------------------
	.section	.note.nv.tkinfo,"",@"SHT_NOTE"
	.sectionflags	@"SHF_NOTE_NV_TKINFO"
	.tkinfo
        /*0018*/ 	.word	0x00000002
        /*0030*/ 	.string	""
        /*0030*/ 	.string	"ptxas"
        /*0030*/ 	.string	"Cuda compilation tools, release 13.0, V13.0.88"
        /*0030*/ 	.string	"Build cuda_13.0.r13.0/compiler.36424714_0"
        /*0030*/ 	.string	"-arch sm_100 -m 64 "



//--------------------- .note.nv.cuinfo           --------------------------
	.section	.note.nv.cuinfo,"",@"SHT_NOTE"
	.sectionflags	@"SHF_NOTE_NV_CUINFO"
        /*0018*/ 	.short	0x0002
        /*001a*/ 	.short	0x0064
        /*001c*/ 	.short	0x0082
	.zero		2


//--------------------- .nv.info                  --------------------------
	.section	.nv.info,"",@"SHT_CUDA_INFO"
	.align	4


	//----- nvinfo : EIATTR_REGCOUNT
	.align		4
        /*0000*/ 	.byte	0x04, 0x2f
        /*0002*/ 	.short	(.L_1 - .L_0)
	.align		4
.L_0:
        /*0004*/ 	.word	index@(_Z9vectorSumPKiPyi)
        /*0008*/ 	.word	0x0000000c


	//----- nvinfo : EIATTR_FRAME_SIZE
	.align		4
.L_1:
        /*000c*/ 	.byte	0x04, 0x11
        /*000e*/ 	.short	(.L_3 - .L_2)
	.align		4
.L_2:
        /*0010*/ 	.word	index@(_Z9vectorSumPKiPyi)
        /*0014*/ 	.word	0x00000000


	//----- nvinfo : EIATTR_MIN_STACK_SIZE
	.align		4
.L_3:
        /*0018*/ 	.byte	0x04, 0x12
        /*001a*/ 	.short	(.L_5 - .L_4)
	.align		4
.L_4:
        /*001c*/ 	.word	index@(_Z9vectorSumPKiPyi)
        /*0020*/ 	.word	0x00000000
.L_5:


//--------------------- .nv.compat                --------------------------
	.section	.nv.compat,"",@"SHT_CUDA_COMPAT_INFO"
	.align	4
        /*0000*/ 	.byte	0x02, 0x09, 0x00, 0x00, 0x02, 0x02, 0x01, 0x00, 0x02, 0x05, 0x05, 0x00, 0x03, 0x07, 0x01, 0x01
        /*0010*/ 	.byte	0x02, 0x03, 0x00, 0x00, 0x02, 0x06, 0x01, 0x00, 0x04, 0x0b, 0x08, 0x00, 0x09, 0x00, 0x00, 0x00
        /*0020*/ 	.byte	0x00, 0x00, 0x00, 0x00


//--------------------- .nv.info._Z9vectorSumPKiPyi --------------------------
	.section	.nv.info._Z9vectorSumPKiPyi,"",@"SHT_CUDA_INFO"
	.sectionflags	@""
	.align	4


	//----- nvinfo : EIATTR_CUDA_API_VERSION
	.align		4
        /*0000*/ 	.byte	0x04, 0x37
        /*0002*/ 	.short	(.L_7 - .L_6)
.L_6:
        /*0004*/ 	.word	0x00000082


	//----- nvinfo : EIATTR_KPARAM_INFO
	.align		4
.L_7:
        /*0008*/ 	.byte	0x04, 0x17
        /*000a*/ 	.short	(.L_9 - .L_8)
.L_8:
        /*000c*/ 	.word	0x00000000
        /*0010*/ 	.short	0x0002
        /*0012*/ 	.short	0x0010
        /*0014*/ 	.byte	0x00, 0xf0, 0x11, 0x00


	//----- nvinfo : EIATTR_KPARAM_INFO
	.align		4
.L_9:
        /*0018*/ 	.byte	0x04, 0x17
        /*001a*/ 	.short	(.L_11 - .L_10)
.L_10:
        /*001c*/ 	.word	0x00000000
        /*0020*/ 	.short	0x0001
        /*0022*/ 	.short	0x0008
        /*0024*/ 	.byte	0x00, 0xf5, 0x21, 0x00


	//----- nvinfo : EIATTR_KPARAM_INFO
	.align		4
.L_11:
        /*0028*/ 	.byte	0x04, 0x17
        /*002a*/ 	.short	(.L_13 - .L_12)
.L_12:
        /*002c*/ 	.word	0x00000000
        /*0030*/ 	.short	0x0000
        /*0032*/ 	.short	0x0000
        /*0034*/ 	.byte	0x00, 0xf5, 0x21, 0x00


	//----- nvinfo : EIATTR_SPARSE_MMA_MASK
	.align		4
.L_13:
        /*0038*/ 	.byte	0x03, 0x50
        /*003a*/ 	.short	0x0000


	//----- nvinfo : EIATTR_MAXREG_COUNT
	.align		4
        /*003c*/ 	.byte	0x03, 0x1b
        /*003e*/ 	.short	0x00ff


	//----- nvinfo : EIATTR_NUM_BARRIERS
	.align		4
        /*0040*/ 	.byte	0x02, 0x4c
        /*0042*/ 	.byte	0x01
	.zero		1


	//----- nvinfo : EIATTR_MERCURY_ISA_VERSION
	.align		4
        /*0044*/ 	.byte	0x03, 0x5f
        /*0046*/ 	.short	0x0101


	//----- nvinfo : EIATTR_VRC_CTA_INIT_COUNT
	.align		4
        /*0048*/ 	.byte	0x02, 0x4a
	.zero		1
	.zero		1


	//----- nvinfo : EIATTR_EXIT_INSTR_OFFSETS
	.align		4
        /*004c*/ 	.byte	0x04, 0x1c
        /*004e*/ 	.short	(.L_15 - .L_14)


	//   ....[0]....
.L_14:
        /*0050*/ 	.word	0x00000230


	//   ....[1]....
        /*0054*/ 	.word	0x000002a0


	//----- nvinfo : EIATTR_CBANK_PARAM_SIZE
	.align		4
.L_15:
        /*0058*/ 	.byte	0x03, 0x19
        /*005a*/ 	.short	0x0014


	//----- nvinfo : EIATTR_PARAM_CBANK
	.align		4
        /*005c*/ 	.byte	0x04, 0x0a
        /*005e*/ 	.short	(.L_17 - .L_16)
	.align		4
.L_16:
        /*0060*/ 	.word	index@(.nv.constant0._Z9vectorSumPKiPyi)
        /*0064*/ 	.short	0x0380
        /*0066*/ 	.short	0x0014


	//----- nvinfo : EIATTR_SW_WAR
	.align		4
.L_17:
        /*0068*/ 	.byte	0x04, 0x36
        /*006a*/ 	.short	(.L_19 - .L_18)
.L_18:
        /*006c*/ 	.word	0x00000008
.L_19:


//--------------------- .nv.callgraph             --------------------------
	.section	.nv.callgraph,"",@"SHT_CUDA_CALLGRAPH"
	.align	4
	.sectionentsize	8
	.align		4
        /*0000*/ 	.word	0x00000000
	.align		4
        /*0004*/ 	.word	0xffffffff
	.align		4
        /*0008*/ 	.word	0x00000000
	.align		4
        /*000c*/ 	.word	0xfffffffe
	.align		4
        /*0010*/ 	.word	0x00000000
	.align		4
        /*0014*/ 	.word	0xfffffffd
	.align		4
        /*0018*/ 	.word	0x00000000
	.align		4
        /*001c*/ 	.word	0xfffffffc


//--------------------- .text._Z9vectorSumPKiPyi  --------------------------
	.section	.text._Z9vectorSumPKiPyi,"ax",@progbits
	.align	128
        .global         _Z9vectorSumPKiPyi
        .type           _Z9vectorSumPKiPyi,@function
        .size           _Z9vectorSumPKiPyi,(.L_x_3 - _Z9vectorSumPKiPyi)
        .other          _Z9vectorSumPKiPyi,@"STO_CUDA_ENTRY STV_DEFAULT"
_Z9vectorSumPKiPyi:
.text._Z9vectorSumPKiPyi:
[----:B------:R-:W-:Y:S01]  /*0000*/  LDC R1, c[0x0][0x37c] ;  /* 0x0000df00ff017b82 */ /* 0x000fe20000000800 */
[----:B------:R-:W0:Y:S07]  /*0010*/  S2R R9, SR_TID.X ;  /* 0x0000000000097919 */ /* 0x000e2e0000002100 */
[----:B------:R-:W0:Y:S01]  /*0020*/  S2UR UR4, SR_CTAID.X ;  /* 0x00000000000479c3 */ /* 0x000e220000002500 */
[----:B------:R-:W1:Y:S01]  /*0030*/  LDCU UR5, c[0x0][0x390] ;  /* 0x00007200ff0577ac */ /* 0x000e620008000800 */
[----:B------:R-:W2:Y:S06]  /*0040*/  LDCU.64 UR6, c[0x0][0x358] ;  /* 0x00006b00ff0677ac */ /* 0x000eac0008000a00 */
[----:B------:R-:W0:Y:S02]  /*0050*/  LDC R0, c[0x0][0x360] ;  /* 0x0000d800ff007b82 */ /* 0x000e240000000800 */
[----:B0-----:R-:W-:-:S05]  /*0060*/  IMAD R3, R0, UR4, R9 ;  /* 0x0000000400037c24 */ /* 0x001fca000f8e0209 */
[----:B-1----:R-:W-:-:S13]  /*0070*/  ISETP.GE.AND P1, PT, R3, UR5, PT ;  /* 0x0000000503007c0c */ /* 0x002fda000bf26270 */
[----:B------:R-:W0:Y:S02]  /*0080*/  @!P1 LDC.64 R4, c[0x0][0x380] ;  /* 0x0000e000ff049b82 */ /* 0x000e240000000a00 */
[----:B0-----:R-:W-:-:S06]  /*0090*/  @!P1 IMAD.WIDE R4, R3, 0x4, R4 ;  /* 0x0000000403049825 */ /* 0x001fcc00078e0204 */
[----:B--2---:R-:W2:Y:S01]  /*00a0*/  @!P1 LDG.E R5, desc[UR6][R4.64] ;  /* 0x0000000604059981 */ /* 0x004ea2000c1e1900 */
[----:B------:R-:W0:Y:S01]  /*00b0*/  S2UR UR5, SR_CgaCtaId ;  /* 0x00000000000579c3 */ /* 0x000e220000008800 */
[----:B------:R-:W-:Y:S01]  /*00c0*/  UMOV UR4, 0x400 ;  /* 0x0000040000047882 */ /* 0x000fe20000000000 */
[----:B------:R-:W-:Y:S02]  /*00d0*/  ISETP.GE.U32.AND P2, PT, R0, 0x2, PT ;  /* 0x000000020000780c */ /* 0x000fe40003f46070 */
[----:B------:R-:W-:Y:S02]  /*00e0*/  CS2R R2, SRZ ;  /* 0x0000000000027805 */ /* 0x000fe4000001ff00 */
[----:B------:R-:W-:Y:S01]  /*00f0*/  ISETP.NE.AND P0, PT, R9, RZ, PT ;  /* 0x000000ff0900720c */ /* 0x000fe20003f05270 */
[----:B0-----:R-:W-:-:S06]  /*0100*/  ULEA UR4, UR5, UR4, 0x18 ;  /* 0x0000000405047291 */ /* 0x001fcc000f8ec0ff */
[----:B------:R-:W-:Y:S02]  /*0110*/  LEA R7, R9, UR4, 0x3 ;  /* 0x0000000409077c11 */ /* 0x000fe4000f8e18ff */
[--C-:B--2---:R-:W-:Y:S01]  /*0120*/  @!P1 SHF.R.S32.HI R3, RZ, 0x1f, R5.reuse ;  /* 0x0000001fff039819 */ /* 0x104fe20000011405 */
[----:B------:R-:W-:-:S05]  /*0130*/  @!P1 IMAD.MOV.U32 R2, RZ, RZ, R5 ;  /* 0x000000ffff029224 */ /* 0x000fca00078e0005 */
[----:B------:R0:W-:Y:S01]  /*0140*/  STS.64 [R7], R2 ;  /* 0x0000000207007388 */ /* 0x0001e20000000a00 */
[----:B------:R-:W-:Y:S06]  /*0150*/  BAR.SYNC.DEFER_BLOCKING 0x0 ;  /* 0x0000000000007b1d */ /* 0x000fec0000010000 */
[----:B------:R-:W-:Y:S05]  /*0160*/  @!P2 BRA `(.L_x_0) ;  /* 0x000000000030a947 */ /* 0x000fea0003800000 */
.L_x_1:
[----:B------:R-:W-:-:S04]  /*0170*/  SHF.R.U32.HI R8, RZ, 0x1, R0 ;  /* 0x00000001ff087819 */ /* 0x000fc80000011600 */
[----:B------:R-:W-:-:S13]  /*0180*/  ISETP.GE.U32.AND P1, PT, R9, R8, PT ;  /* 0x000000080900720c */ /* 0x000fda0003f26070 */
[----:B------:R-:W-:Y:S01]  /*0190*/  @!P1 IMAD R6, R8, 0x8, R7 ;  /* 0x0000000808069824 */ /* 0x000fe200078e0207 */
[----:B------:R-:W-:Y:S04]  /*01a0*/  @!P1 LDS.64 R4, [R7] ;  /* 0x0000000007049984 */ /* 0x000fe80000000a00 */
[----:B0-----:R-:W0:Y:S02]  /*01b0*/  @!P1 LDS.64 R2, [R6] ;  /* 0x0000000006029984 */ /* 0x001e240000000a00 */
[----:B0-----:R-:W-:-:S05]  /*01c0*/  @!P1 IADD3 R2, P2, PT, R2, R4, RZ ;  /* 0x0000000402029210 */ /* 0x001fca0007f5e0ff */
[----:B------:R-:W-:-:S05]  /*01d0*/  @!P1 IMAD.X R3, R3, 0x1, R5, P2 ;  /* 0x0000000103039824 */ /* 0x000fca00010e0605 */
[----:B------:R1:W-:Y:S01]  /*01e0*/  @!P1 STS.64 [R7], R2 ;  /* 0x0000000207009388 */ /* 0x0003e20000000a00 */
[----:B------:R-:W-:Y:S01]  /*01f0*/  BAR.SYNC.DEFER_BLOCKING 0x0 ;  /* 0x0000000000007b1d */ /* 0x000fe20000010000 */
[----:B------:R-:W-:Y:S01]  /*0200*/  ISETP.GT.U32.AND P1, PT, R0, 0x3, PT ;  /* 0x000000030000780c */ /* 0x000fe20003f24070 */
[----:B------:R-:W-:-:S12]  /*0210*/  IMAD.MOV.U32 R0, RZ, RZ, R8 ;  /* 0x000000ffff007224 */ /* 0x000fd800078e0008 */
[----:B-1----:R-:W-:Y:S05]  /*0220*/  @P1 BRA `(.L_x_1) ;  /* 0xfffffffc00d01947 */ /* 0x002fea000383ffff */
.L_x_0:
[----:B------:R-:W-:Y:S05]  /*0230*/  @P0 EXIT ;  /* 0x000000000000094d */ /* 0x000fea0003800000 */
[----:B------:R-:W1:Y:S01]  /*0240*/  S2UR UR5, SR_CgaCtaId ;  /* 0x00000000000579c3 */ /* 0x000e620000008800 */
[----:B------:R-:W-:-:S07]  /*0250*/  UMOV UR4, 0x400 ;  /* 0x0000040000047882 */ /* 0x000fce0000000000 */
[----:B------:R-:W2:Y:S01]  /*0260*/  LDC.64 R4, c[0x0][0x388] ;  /* 0x0000e200ff047b82 */ /* 0x000ea20000000a00 */
[----:B-1----:R-:W-:-:S09]  /*0270*/  ULEA UR4, UR5, UR4, 0x18 ;  /* 0x0000000405047291 */ /* 0x002fd2000f8ec0ff */
[----:B0-----:R-:W2:Y:S04]  /*0280*/  LDS.64 R2, [UR4] ;  /* 0x00000004ff027984 */ /* 0x001ea80008000a00 */
[----:B--2---:R-:W-:Y:S01]  /*0290*/  REDG.E.ADD.64.STRONG.GPU desc[UR6][R4.64], R2 ;  /* 0x000000020400798e */ /* 0x004fe2000c12e506 */
[----:B------:R-:W-:Y:S05]  /*02a0*/  EXIT ;  /* 0x000000000000794d */ /* 0x000fea0003800000 */
.L_x_2:
[----:B------:R-:W-:-:S00]  /*02b0*/  BRA `(.L_x_2) ;  /* 0xfffffffc00fc7947 */ /* 0x000fc0000383ffff */
[----:B------:R-:W-:-:S00]  /*02c0*/  NOP ;  /* 0x0000000000007918 */ /* 0x000fc00000000000 */
        /* <DEDUP_REMOVED lines=11> */
.L_x_3:


//--------------------- .nv.shared._Z9vectorSumPKiPyi --------------------------
	.section	.nv.shared._Z9vectorSumPKiPyi,"aw",@nobits
	.sectionflags	@""
	.align	8
.nv.shared._Z9vectorSumPKiPyi:
	.zero		3072


//--------------------- .nv.shared.reserved.0     --------------------------
	.section	.nv.shared.reserved.0,"aw",@nobits
	.weak		__nv_reservedSMEM_offset_0_alias
	.size		__nv_reservedSMEM_offset_0_alias, 0, 64
	.other		__nv_reservedSMEM_offset_0_alias,@"STO_CUDA_RESERVED_SHARED STV_DEFAULT"
__nv_reservedSMEM_offset_0_alias:
	.zero		0
	.zero		64


//--------------------- .nv.constant0._Z9vectorSumPKiPyi --------------------------
	.section	.nv.constant0._Z9vectorSumPKiPyi,"a",@progbits
	.sectionflags	@""
	.align	4
.nv.constant0._Z9vectorSumPKiPyi:
	.zero		916


//--------------------- SYMBOLS --------------------------

	.type		.nv.reservedSmem.offset0,@object
	.size		.nv.reservedSmem.offset0,0x4
	.type		.nv.reservedSmem.cap,@object
	.size		.nv.reservedSmem.cap,0x4
